//
// Generated by NVIDIA NVVM Compiler
//
// Compiler Build ID: CL-36424714
// Cuda compilation tools, release 13.0, V13.0.88
// Based on NVVM 20.0.0
//

.version 9.0
.target sm_100
.address_size 64

	// .globl	addVect

.visible .entry addVect(
	.param .u64 .ptr .align 1 addVect_param_0,
	.param .u64 .ptr .align 1 addVect_param_1,
	.param .u64 .ptr .align 1 addVect_param_2,
	.param .u32 addVect_param_3
)
{
	.reg .pred 	%p<2>;
	.reg .b32 	%r<6>;
	.reg .b32 	%f<4>;
	.reg .b64 	%rd<11>;

	ld.param.u64 	%rd1, [addVect_param_0];
	ld.param.u64 	%rd2, [addVect_param_1];
	ld.param.u64 	%rd3, [addVect_param_2];
	ld.param.u32 	%r2, [addVect_param_3];
	mov.u32 	%r3, %ctaid.x;
	mov.u32 	%r4, %ntid.x;
	mov.u32 	%r5, %tid.x;
	mad.lo.s32 	%r1, %r3, %r4, %r5;
	setp.ge.s32 	%p1, %r1, %r2;
	@%p1 bra 	$L__BB0_2;
	cvta.to.global.u64 	%rd4, %rd1;
	cvta.to.global.u64 	%rd5, %rd2;
	cvta.to.global.u64 	%rd6, %rd3;
	mul.wide.s32 	%rd7, %r1, 4;
	add.s64 	%rd8, %rd4, %rd7;
	ld.global.f32 	%f1, [%rd8];
	add.s64 	%rd9, %rd5, %rd7;
	ld.global.f32 	%f2, [%rd9];
	add.f32 	%f3, %f1, %f2;
	add.s64 	%rd10, %rd6, %rd7;
	st.global.f32 	[%rd10], %f3;
$L__BB0_2:
	ret;

}
	// .globl	MulVect
.visible .entry MulVect(
	.param .u64 .ptr .align 1 MulVect_param_0,
	.param .u64 .ptr .align 1 MulVect_param_1,
	.param .u64 .ptr .align 1 MulVect_param_2,
	.param .u32 MulVect_param_3
)
{
	.reg .pred 	%p<2>;
	.reg .b32 	%r<6>;
	.reg .b32 	%f<4>;
	.reg .b64 	%rd<11>;

	ld.param.u64 	%rd1, [MulVect_param_0];
	ld.param.u64 	%rd2, [MulVect_param_1];
	ld.param.u64 	%rd3, [MulVect_param_2];
	ld.param.u32 	%r2, [MulVect_param_3];
	mov.u32 	%r3, %ctaid.x;
	mov.u32 	%r4, %ntid.x;
	mov.u32 	%r5, %tid.x;
	mad.lo.s32 	%r1, %r3, %r4, %r5;
	setp.ge.s32 	%p1, %r1, %r2;
	@%p1 bra 	$L__BB1_2;
	cvta.to.global.u64 	%rd4, %rd1;
	cvta.to.global.u64 	%rd5, %rd2;
	cvta.to.global.u64 	%rd6, %rd3;
	mul.wide.s32 	%rd7, %r1, 4;
	add.s64 	%rd8, %rd4, %rd7;
	ld.global.f32 	%f1, [%rd8];
	add.s64 	%rd9, %rd5, %rd7;
	ld.global.f32 	%f2, [%rd9];
	mul.f32 	%f3, %f1, %f2;
	add.s64 	%rd10, %rd6, %rd7;
	st.global.f32 	[%rd10], %f3;
$L__BB1_2:
	ret;

}
	// .globl	TanhVect
.visible .entry TanhVect(
	.param .u64 .ptr .align 1 TanhVect_param_0,
	.param .u64 .ptr .align 1 TanhVect_param_1,
	.param .u32 TanhVect_param_2
)
{
	.reg .pred 	%p<4>;
	.reg .b32 	%r<6>;
	.reg .b32 	%f<17>;
	.reg .b64 	%rd<8>;

	ld.param.u64 	%rd1, [TanhVect_param_0];
	ld.param.u64 	%rd2, [TanhVect_param_1];
	ld.param.u32 	%r2, [TanhVect_param_2];
	mov.u32 	%r3, %ctaid.x;
	mov.u32 	%r4, %ntid.x;
	mov.u32 	%r5, %tid.x;
	mad.lo.s32 	%r1, %r3, %r4, %r5;
	setp.ge.s32 	%p1, %r1, %r2;
	@%p1 bra 	$L__BB2_2;
	cvta.to.global.u64 	%rd3, %rd1;
	cvta.to.global.u64 	%rd4, %rd2;
	mul.wide.s32 	%rd5, %r1, 4;
	add.s64 	%rd6, %rd3, %rd5;
	ld.global.f32 	%f1, [%rd6];
	abs.f32 	%f2, %f1;
	mul.f32 	%f3, %f2, 0f4038AA3B;
	ex2.approx.ftz.f32 	%f4, %f3;
	add.f32 	%f5, %f4, 0f3F800000;
	rcp.approx.ftz.f32 	%f6, %f5;
	fma.rn.f32 	%f7, %f6, 0fC0000000, 0f3F800000;
	setp.ge.f32 	%p2, %f2, 0f41102CB4;
	selp.f32 	%f8, 0f3F800000, %f7, %p2;
	copysign.f32 	%f9, %f1, %f8;
	mul.f32 	%f10, %f1, %f1;
	fma.rn.f32 	%f11, %f10, 0f3C80F082, 0fBD563CAE;
	fma.rn.f32 	%f12, %f11, %f10, 0f3E085941;
	fma.rn.f32 	%f13, %f12, %f10, 0fBEAAA9ED;
	fma.rn.f32 	%f14, %f13, %f10, 0f00000000;
	fma.rn.f32 	%f15, %f14, %f1, %f1;
	setp.ge.f32 	%p3, %f2, 0f3F19999A;
	selp.f32 	%f16, %f9, %f15, %p3;
	add.s64 	%rd7, %rd4, %rd5;
	st.global.f32 	[%rd7], %f16;
$L__BB2_2:
	ret;

}
	// .globl	ReLUVect
.visible .entry ReLUVect(
	.param .u64 .ptr .align 1 ReLUVect_param_0,
	.param .u64 .ptr .align 1 ReLUVect_param_1,
	.param .u32 ReLUVect_param_2
)
{
	.reg .pred 	%p<2>;
	.reg .b32 	%r<6>;
	.reg .b32 	%f<3>;
	.reg .b64 	%rd<8>;

	ld.param.u64 	%rd1, [ReLUVect_param_0];
	ld.param.u64 	%rd2, [ReLUVect_param_1];
	ld.param.u32 	%r2, [ReLUVect_param_2];
	mov.u32 	%r3, %ctaid.x;
	mov.u32 	%r4, %ntid.x;
	mov.u32 	%r5, %tid.x;
	mad.lo.s32 	%r1, %r3, %r4, %r5;
	setp.ge.s32 	%p1, %r1, %r2;
	@%p1 bra 	$L__BB3_2;
	cvta.to.global.u64 	%rd3, %rd1;
	cvta.to.global.u64 	%rd4, %rd2;
	mul.wide.s32 	%rd5, %r1, 4;
	add.s64 	%rd6, %rd3, %rd5;
	ld.global.f32 	%f1, [%rd6];
	max.f32 	%f2, %f1, 0f00000000;
	add.s64 	%rd7, %rd4, %rd5;
	st.global.f32 	[%rd7], %f2;
$L__BB3_2:
	ret;

}
	// .globl	MatMulVect
.visible .entry MatMulVect(
	.param .u64 .ptr .align 1 MatMulVect_param_0,
	.param .u64 .ptr .align 1 MatMulVect_param_1,
	.param .u64 .ptr .align 1 MatMulVect_param_2,
	.param .u32 MatMulVect_param_3,
	.param .u32 MatMulVect_param_4,
	.param .u32 MatMulVect_param_5
)
{
	.reg .pred 	%p<13>;
	.reg .b32 	%r<41>;
	.reg .b32 	%f<68>;
	.reg .b64 	%rd<53>;

	ld.param.u64 	%rd7, [MatMulVect_param_0];
	ld.param.u64 	%rd8, [MatMulVect_param_1];
	ld.param.u64 	%rd6, [MatMulVect_param_2];
	ld.param.u32 	%r20, [MatMulVect_param_3];
	ld.param.u32 	%r18, [MatMulVect_param_4];
	ld.param.u32 	%r19, [MatMulVect_param_5];
	cvta.to.global.u64 	%rd1, %rd8;
	cvta.to.global.u64 	%rd2, %rd7;
	mov.u32 	%r21, %ctaid.y;
	mov.u32 	%r22, %ntid.y;
	mov.u32 	%r23, %tid.y;
	mad.lo.s32 	%r1, %r21, %r22, %r23;
	mov.u32 	%r24, %ctaid.x;
	mov.u32 	%r25, %ntid.x;
	mov.u32 	%r26, %tid.x;
	mad.lo.s32 	%r2, %r24, %r25, %r26;
	setp.ge.s32 	%p1, %r1, %r20;
	setp.ge.s32 	%p2, %r2, %r18;
	or.pred  	%p3, %p1, %p2;
	@%p3 bra 	$L__BB4_14;
	setp.lt.s32 	%p4, %r19, 1;
	mov.f32 	%f67, 0f00000000;
	@%p4 bra 	$L__BB4_13;
	mul.lo.s32 	%r3, %r19, %r1;
	and.b32  	%r4, %r19, 7;
	setp.lt.u32 	%p5, %r19, 8;
	mov.f32 	%f67, 0f00000000;
	mov.b32 	%r39, 0;
	@%p5 bra 	$L__BB4_5;
	and.b32  	%r39, %r19, 2147483640;
	neg.s32 	%r37, %r39;
	shl.b32 	%r7, %r18, 3;
	mul.wide.u32 	%rd9, %r3, 4;
	add.s64 	%rd10, %rd9, %rd2;
	add.s64 	%rd52, %rd10, 16;
	mov.f32 	%f67, 0f00000000;
	mul.wide.s32 	%rd13, %r18, 4;
	mov.u32 	%r36, %r2;
$L__BB4_4:
	.pragma "nounroll";
	ld.global.f32 	%f17, [%rd52+-16];
	mul.wide.s32 	%rd11, %r36, 4;
	add.s64 	%rd12, %rd1, %rd11;
	ld.global.f32 	%f18, [%rd12];
	fma.rn.f32 	%f19, %f17, %f18, %f67;
	ld.global.f32 	%f20, [%rd52+-12];
	add.s64 	%rd14, %rd12, %rd13;
	ld.global.f32 	%f21, [%rd14];
	fma.rn.f32 	%f22, %f20, %f21, %f19;
	ld.global.f32 	%f23, [%rd52+-8];
	add.s64 	%rd15, %rd14, %rd13;
	ld.global.f32 	%f24, [%rd15];
	fma.rn.f32 	%f25, %f23, %f24, %f22;
	ld.global.f32 	%f26, [%rd52+-4];
	add.s64 	%rd16, %rd15, %rd13;
	ld.global.f32 	%f27, [%rd16];
	fma.rn.f32 	%f28, %f26, %f27, %f25;
	ld.global.f32 	%f29, [%rd52];
	add.s64 	%rd17, %rd16, %rd13;
	ld.global.f32 	%f30, [%rd17];
	fma.rn.f32 	%f31, %f29, %f30, %f28;
	ld.global.f32 	%f32, [%rd52+4];
	add.s64 	%rd18, %rd17, %rd13;
	ld.global.f32 	%f33, [%rd18];
	fma.rn.f32 	%f34, %f32, %f33, %f31;
	ld.global.f32 	%f35, [%rd52+8];
	add.s64 	%rd19, %rd18, %rd13;
	ld.global.f32 	%f36, [%rd19];
	fma.rn.f32 	%f37, %f35, %f36, %f34;
	ld.global.f32 	%f38, [%rd52+12];
	add.s64 	%rd20, %rd19, %rd13;
	ld.global.f32 	%f39, [%rd20];
	fma.rn.f32 	%f67, %f38, %f39, %f37;
	add.s32 	%r37, %r37, 8;
	add.s32 	%r36, %r36, %r7;
	add.s64 	%rd52, %rd52, 32;
	setp.ne.s32 	%p6, %r37, 0;
	@%p6 bra 	$L__BB4_4;
$L__BB4_5:
	setp.eq.s32 	%p7, %r4, 0;
	@%p7 bra 	$L__BB4_13;
	and.b32  	%r13, %r19, 3;
	setp.lt.u32 	%p8, %r4, 4;
	@%p8 bra 	$L__BB4_8;
	add.s32 	%r28, %r39, %r3;
	mul.wide.u32 	%rd21, %r28, 4;
	add.s64 	%rd22, %rd2, %rd21;
	ld.global.f32 	%f41, [%rd22];
	mad.lo.s32 	%r29, %r39, %r18, %r2;
	mul.wide.s32 	%rd23, %r29, 4;
	add.s64 	%rd24, %rd1, %rd23;
	ld.global.f32 	%f42, [%rd24];
	fma.rn.f32 	%f43, %f41, %f42, %f67;
	cvt.u64.u32 	%rd25, %r3;
	cvt.u64.u32 	%rd26, %r39;
	add.s64 	%rd27, %rd26, %rd25;
	shl.b64 	%rd28, %rd27, 2;
	add.s64 	%rd29, %rd2, %rd28;
	ld.global.f32 	%f44, [%rd29+4];
	mul.wide.s32 	%rd30, %r18, 4;
	add.s64 	%rd31, %rd24, %rd30;
	ld.global.f32 	%f45, [%rd31];
	fma.rn.f32 	%f46, %f44, %f45, %f43;
	ld.global.f32 	%f47, [%rd29+8];
	add.s64 	%rd32, %rd31, %rd30;
	ld.global.f32 	%f48, [%rd32];
	fma.rn.f32 	%f49, %f47, %f48, %f46;
	ld.global.f32 	%f50, [%rd29+12];
	add.s64 	%rd33, %rd32, %rd30;
	ld.global.f32 	%f51, [%rd33];
	fma.rn.f32 	%f67, %f50, %f51, %f49;
	add.s32 	%r39, %r39, 4;
$L__BB4_8:
	setp.eq.s32 	%p9, %r13, 0;
	@%p9 bra 	$L__BB4_13;
	setp.eq.s32 	%p10, %r13, 1;
	@%p10 bra 	$L__BB4_11;
	add.s32 	%r30, %r39, %r3;
	mul.wide.u32 	%rd34, %r30, 4;
	add.s64 	%rd35, %rd2, %rd34;
	ld.global.f32 	%f53, [%rd35];
	mad.lo.s32 	%r31, %r39, %r18, %r2;
	mul.wide.s32 	%rd36, %r31, 4;
	add.s64 	%rd37, %rd1, %rd36;
	ld.global.f32 	%f54, [%rd37];
	fma.rn.f32 	%f55, %f53, %f54, %f67;
	cvt.u64.u32 	%rd38, %r3;
	cvt.u64.u32 	%rd39, %r39;
	add.s64 	%rd40, %rd39, %rd38;
	shl.b64 	%rd41, %rd40, 2;
	add.s64 	%rd42, %rd2, %rd41;
	ld.global.f32 	%f56, [%rd42+4];
	mul.wide.s32 	%rd43, %r18, 4;
	add.s64 	%rd44, %rd37, %rd43;
	ld.global.f32 	%f57, [%rd44];
	fma.rn.f32 	%f67, %f56, %f57, %f55;
	add.s32 	%r39, %r39, 2;
$L__BB4_11:
	and.b32  	%r32, %r19, 1;
	setp.eq.b32 	%p11, %r32, 1;
	not.pred 	%p12, %p11;
	@%p12 bra 	$L__BB4_13;
	add.s32 	%r33, %r39, %r3;
	mul.wide.u32 	%rd45, %r33, 4;
	add.s64 	%rd46, %rd2, %rd45;
	ld.global.f32 	%f58, [%rd46];
	mad.lo.s32 	%r34, %r39, %r18, %r2;
	mul.wide.s32 	%rd47, %r34, 4;
	add.s64 	%rd48, %rd1, %rd47;
	ld.global.f32 	%f59, [%rd48];
	fma.rn.f32 	%f67, %f58, %f59, %f67;
$L__BB4_13:
	mad.lo.s32 	%r35, %r18, %r1, %r2;
	cvta.to.global.u64 	%rd49, %rd6;
	mul.wide.s32 	%rd50, %r35, 4;
	add.s64 	%rd51, %rd49, %rd50;
	st.global.f32 	[%rd51], %f67;
$L__BB4_14:
	ret;

}
	// .globl	UpdateVect
.visible .entry UpdateVect(
	.param .u64 .ptr .align 1 UpdateVect_param_0,
	.param .u64 .ptr .align 1 UpdateVect_param_1,
	.param .f32 UpdateVect_param_2,
	.param .u32 UpdateVect_param_3
)
{
	.reg .pred 	%p<2>;
	.reg .b32 	%r<6>;
	.reg .b32 	%f<6>;
	.reg .b64 	%rd<8>;

	ld.param.u64 	%rd1, [UpdateVect_param_0];
	ld.param.u64 	%rd2, [UpdateVect_param_1];
	ld.param.f32 	%f1, [UpdateVect_param_2];
	ld.param.u32 	%r2, [UpdateVect_param_3];
	mov.u32 	%r3, %ctaid.x;
	mov.u32 	%r4, %ntid.x;
	mov.u32 	%r5, %tid.x;
	mad.lo.s32 	%r1, %r3, %r4, %r5;
	setp.ge.s32 	%p1, %r1, %r2;
	@%p1 bra 	$L__BB5_2;
	cvta.to.global.u64 	%rd3, %rd2;
	cvta.to.global.u64 	%rd4, %rd1;
	mul.wide.s32 	%rd5, %r1, 4;
	add.s64 	%rd6, %rd3, %rd5;
	ld.global.f32 	%f2, [%rd6];
	mul.f32 	%f3, %f1, %f2;
	add.s64 	%rd7, %rd4, %rd5;
	ld.global.f32 	%f4, [%rd7];
	sub.f32 	%f5, %f4, %f3;
	st.global.f32 	[%rd7], %f5;
$L__BB5_2:
	ret;

}


// ===== COMPILED SASS (sm_100) =====

	.target	sm_100

	.elftype	@"ET_EXEC"


//--------------------- .note.nv.tkinfo           --------------------------
	.section	.note.nv.tkinfo,"",@"SHT_NOTE"
	.sectionflags	@"SHF_NOTE_NV_TKINFO"
	.tkinfo
        /*0018*/ 	.word	0x00000002
        /*0030*/ 	.string	""
        /*0030*/ 	.string	"ptxas"
        /*0030*/ 	.string	"Cuda compilation tools, release 13.0, V13.0.88"
        /*0030*/ 	.string	"Build cuda_13.0.r13.0/compiler.36424714_0"
        /*0030*/ 	.string	"-arch sm_100 -m 64 "



//--------------------- .note.nv.cuinfo           --------------------------
	.section	.note.nv.cuinfo,"",@"SHT_NOTE"
	.sectionflags	@"SHF_NOTE_NV_CUINFO"
        /*0018*/ 	.short	0x0002
        /*001a*/ 	.short	0x0064
        /*001c*/ 	.short	0x0082
	.zero		2


//--------------------- .nv.info                  --------------------------
	.section	.nv.info,"",@"SHT_CUDA_INFO"
	.align	4


	//----- nvinfo : EIATTR_REGCOUNT
	.align		4
        /*0000*/ 	.byte	0x04, 0x2f
        /*0002*/ 	.short	(.L_1 - .L_0)
	.align		4
.L_0:
        /*0004*/ 	.word	index@(addVect)
        /*0008*/ 	.word	0x0000000c


	//----- nvinfo : EIATTR_FRAME_SIZE
	.align		4
.L_1:
        /*000c*/ 	.byte	0x04, 0x11
        /*000e*/ 	.short	(.L_3 - .L_2)
	.align		4
.L_2:
        /*0010*/ 	.word	index@(addVect)
        /*0014*/ 	.word	0x00000000


	//----- nvinfo : EIATTR_REGCOUNT
	.align		4
.L_3:
        /*0018*/ 	.byte	0x04, 0x2f
        /*001a*/ 	.short	(.L_5 - .L_4)
	.align		4
.L_4:
        /*001c*/ 	.word	index@(MulVect)
        /*0020*/ 	.word	0x0000000c


	//----- nvinfo : EIATTR_FRAME_SIZE
	.align		4
.L_5:
        /*0024*/ 	.byte	0x04, 0x11
        /*0026*/ 	.short	(.L_7 - .L_6)
	.align		4
.L_6:
        /*0028*/ 	.word	index@(MulVect)
        /*002c*/ 	.word	0x00000000


	//----- nvinfo : EIATTR_REGCOUNT
	.align		4
.L_7:
        /*0030*/ 	.byte	0x04, 0x2f
        /*0032*/ 	.short	(.L_9 - .L_8)
	.align		4
.L_8:
        /*0034*/ 	.word	index@(TanhVect)
        /*0038*/ 	.word	0x0000000e


	//----- nvinfo : EIATTR_FRAME_SIZE
	.align		4
.L_9:
        /*003c*/ 	.byte	0x04, 0x11
        /*003e*/ 	.short	(.L_11 - .L_10)
	.align		4
.L_10:
        /*0040*/ 	.word	index@(TanhVect)
        /*0044*/ 	.word	0x00000000


	//----- nvinfo : EIATTR_REGCOUNT
	.align		4
.L_11:
        /*0048*/ 	.byte	0x04, 0x2f
        /*004a*/ 	.short	(.L_13 - .L_12)
	.align		4
.L_12:
        /*004c*/ 	.word	index@(ReLUVect)
        /*0050*/ 	.word	0x0000000a


	//----- nvinfo : EIATTR_FRAME_SIZE
	.align		4
.L_13:
        /*0054*/ 	.byte	0x04, 0x11
        /*0056*/ 	.short	(.L_15 - .L_14)
	.align		4
.L_14:
        /*0058*/ 	.word	index@(ReLUVect)
        /*005c*/ 	.word	0x00000000


	//----- nvinfo : EIATTR_REGCOUNT
	.align		4
.L_15:
        /*0060*/ 	.byte	0x04, 0x2f
        /*0062*/ 	.short	(.L_17 - .L_16)
	.align		4
.L_16:
        /*0064*/ 	.word	index@(MatMulVect)
        /*0068*/ 	.word	0x00000020


	//----- nvinfo : EIATTR_FRAME_SIZE
	.align		4
.L_17:
        /*006c*/ 	.byte	0x04, 0x11
        /*006e*/ 	.short	(.L_19 - .L_18)
	.align		4
.L_18:
        /*0070*/ 	.word	index@(MatMulVect)
        /*0074*/ 	.word	0x00000000


	//----- nvinfo : EIATTR_REGCOUNT
	.align		4
.L_19:
        /*0078*/ 	.byte	0x04, 0x2f
        /*007a*/ 	.short	(.L_21 - .L_20)
	.align		4
.L_20:
        /*007c*/ 	.word	index@(UpdateVect)
        /*0080*/ 	.word	0x0000000a


	//----- nvinfo : EIATTR_FRAME_SIZE
	.align		4
.L_21:
        /*0084*/ 	.byte	0x04, 0x11
        /*0086*/ 	.short	(.L_23 - .L_22)
	.align		4
.L_22:
        /*0088*/ 	.word	index@(UpdateVect)
        /*008c*/ 	.word	0x00000000


	//----- nvinfo : EIATTR_MIN_STACK_SIZE
	.align		4
.L_23:
        /*0090*/ 	.byte	0x04, 0x12
        /*0092*/ 	.short	(.L_25 - .L_24)
	.align		4
.L_24:
        /*0094*/ 	.word	index@(UpdateVect)
        /*0098*/ 	.word	0x00000000


	//----- nvinfo : EIATTR_MIN_STACK_SIZE
	.align		4
.L_25:
        /*009c*/ 	.byte	0x04, 0x12
        /*009e*/ 	.short	(.L_27 - .L_26)
	.align		4
.L_26:
        /*00a0*/ 	.word	index@(MatMulVect)
        /*00a4*/ 	.word	0x00000000


	//----- nvinfo : EIATTR_MIN_STACK_SIZE
	.align		4
.L_27:
        /*00a8*/ 	.byte	0x04, 0x12
        /*00aa*/ 	.short	(.L_29 - .L_28)
	.align		4
.L_28:
        /*00ac*/ 	.word	index@(ReLUVect)
        /*00b0*/ 	.word	0x00000000


	//----- nvinfo : EIATTR_MIN_STACK_SIZE
	.align		4
.L_29:
        /*00b4*/ 	.byte	0x04, 0x12
        /*00b6*/ 	.short	(.L_31 - .L_30)
	.align		4
.L_30:
        /*00b8*/ 	.word	index@(TanhVect)
        /*00bc*/ 	.word	0x00000000


	//----- nvinfo : EIATTR_MIN_STACK_SIZE
	.align		4
.L_31:
        /*00c0*/ 	.byte	0x04, 0x12
        /*00c2*/ 	.short	(.L_33 - .L_32)
	.align		4
.L_32:
        /*00c4*/ 	.word	index@(MulVect)
        /*00c8*/ 	.word	0x00000000


	//----- nvinfo : EIATTR_MIN_STACK_SIZE
	.align		4
.L_33:
        /*00cc*/ 	.byte	0x04, 0x12
        /*00ce*/ 	.short	(.L_35 - .L_34)
	.align		4
.L_34:
        /*00d0*/ 	.word	index@(addVect)
        /*00d4*/ 	.word	0x00000000
.L_35:


//--------------------- .nv.compat                --------------------------
	.section	.nv.compat,"",@"SHT_CUDA_COMPAT_INFO"
	.align	4
        /*0000*/ 	.byte	0x02, 0x09, 0x00, 0x00, 0x02, 0x02, 0x01, 0x00, 0x02, 0x05, 0x05, 0x00, 0x03, 0x07, 0x01, 0x01
        /*0010*/ 	.byte	0x02, 0x03, 0x00, 0x00, 0x02, 0x06, 0x01, 0x00, 0x04, 0x0b, 0x08, 0x00, 0x01, 0x00, 0x00, 0x00
        /*0020*/ 	.byte	0x00, 0x00, 0x00, 0x00


//--------------------- .nv.info.UpdateVect       --------------------------
	.section	.nv.info.UpdateVect,"",@"SHT_CUDA_INFO"
	.sectionflags	@""
	.align	4


	//----- nvinfo : EIATTR_CUDA_API_VERSION
	.align		4
        /*0000*/ 	.byte	0x04, 0x37
        /*0002*/ 	.short	(.L_37 - .L_36)
.L_36:
        /*0004*/ 	.word	0x00000082


	//----- nvinfo : EIATTR_KPARAM_INFO
	.align		4
.L_37:
        /*0008*/ 	.byte	0x04, 0x17
        /*000a*/ 	.short	(.L_39 - .L_38)
.L_38:
        /*000c*/ 	.word	0x00000000
        /*0010*/ 	.short	0x0003
        /*0012*/ 	.short	0x0014
        /*0014*/ 	.byte	0x00, 0xf0, 0x11, 0x00


	//----- nvinfo : EIATTR_KPARAM_INFO
	.align		4
.L_39:
        /*0018*/ 	.byte	0x04, 0x17
        /*001a*/ 	.short	(.L_41 - .L_40)
.L_40:
        /*001c*/ 	.word	0x00000000
        /*0020*/ 	.short	0x0002
        /*0022*/ 	.short	0x0010
        /*0024*/ 	.byte	0x00, 0xf0, 0x11, 0x00


	//----- nvinfo : EIATTR_KPARAM_INFO
	.align		4
.L_41:
        /*0028*/ 	.byte	0x04, 0x17
        /*002a*/ 	.short	(.L_43 - .L_42)
.L_42:
        /*002c*/ 	.word	0x00000000
        /*0030*/ 	.short	0x0001
        /*0032*/ 	.short	0x0008
        /*0034*/ 	.byte	0x00, 0xf5, 0x21, 0x00


	//----- nvinfo : EIATTR_KPARAM_INFO
	.align		4
.L_43:
        /*0038*/ 	.byte	0x04, 0x17
        /*003a*/ 	.short	(.L_45 - .L_44)
.L_44:
        /*003c*/ 	.word	0x00000000
        /*0040*/ 	.short	0x0000
        /*0042*/ 	.short	0x0000
        /*0044*/ 	.byte	0x00, 0xf5, 0x21, 0x00


	//----- nvinfo : EIATTR_SPARSE_MMA_MASK
	.align		4
.L_45:
        /*0048*/ 	.byte	0x03, 0x50
        /*004a*/ 	.short	0x0000


	//----- nvinfo : EIATTR_MAXREG_COUNT
	.align		4
        /*004c*/ 	.byte	0x03, 0x1b
        /*004e*/ 	.short	0x00ff


	//----- nvinfo : EIATTR_MERCURY_ISA_VERSION
	.align		4
        /*0050*/ 	.byte	0x03, 0x5f
        /*0052*/ 	.short	0x0101


	//----- nvinfo : EIATTR_VRC_CTA_INIT_COUNT
	.align		4
        /*0054*/ 	.byte	0x02, 0x4a
	.zero		1
	.zero		1


	//----- nvinfo : EIATTR_EXIT_INSTR_OFFSETS
	.align		4
        /*0058*/ 	.byte	0x04, 0x1c
        /*005a*/ 	.short	(.L_47 - .L_46)


	//   ....[0]....
.L_46:
        /*005c*/ 	.word	0x00000070


	//   ....[1]....
        /*0060*/ 	.word	0x00000120


	//----- nvinfo : EIATTR_CBANK_PARAM_SIZE
	.align		4
.L_47:
        /*0064*/ 	.byte	0x03, 0x19
        /*0066*/ 	.short	0x0018


	//----- nvinfo : EIATTR_PARAM_CBANK
	.align		4
        /*0068*/ 	.byte	0x04, 0x0a
        /*006a*/ 	.short	(.L_49 - .L_48)
	.align		4
.L_48:
        /*006c*/ 	.word	index@(.nv.constant0.UpdateVect)
        /*0070*/ 	.short	0x0380
        /*0072*/ 	.short	0x0018


	//----- nvinfo : EIATTR_SW_WAR
	.align		4
.L_49:
        /*0074*/ 	.byte	0x04, 0x36
        /*0076*/ 	.short	(.L_51 - .L_50)
.L_50:
        /*0078*/ 	.word	0x00000008
.L_51:


//--------------------- .nv.info.MatMulVect       --------------------------
	.section	.nv.info.MatMulVect,"",@"SHT_CUDA_INFO"
	.sectionflags	@""
	.align	4


	//----- nvinfo : EIATTR_CUDA_API_VERSION
	.align		4
        /*0000*/ 	.byte	0x04, 0x37
        /*0002*/ 	.short	(.L_53 - .L_52)
.L_52:
        /*0004*/ 	.word	0x00000082


	//----- nvinfo : EIATTR_KPARAM_INFO
	.align		4
.L_53:
        /*0008*/ 	.byte	0x04, 0x17
        /*000a*/ 	.short	(.L_55 - .L_54)
.L_54:
        /*000c*/ 	.word	0x00000000
        /*0010*/ 	.short	0x0005
        /*0012*/ 	.short	0x0020
        /*0014*/ 	.byte	0x00, 0xf0, 0x11, 0x00


	//----- nvinfo : EIATTR_KPARAM_INFO
	.align		4
.L_55:
        /*0018*/ 	.byte	0x04, 0x17
        /*001a*/ 	.short	(.L_57 - .L_56)
.L_56:
        /*001c*/ 	.word	0x00000000
        /*0020*/ 	.short	0x0004
        /*0022*/ 	.short	0x001c
        /*0024*/ 	.byte	0x00, 0xf0, 0x11, 0x00


	//----- nvinfo : EIATTR_KPARAM_INFO
	.align		4
.L_57:
        /*0028*/ 	.byte	0x04, 0x17
        /*002a*/ 	.short	(.L_59 - .L_58)
.L_58:
        /*002c*/ 	.word	0x00000000
        /*0030*/ 	.short	0x0003
        /*0032*/ 	.short	0x0018
        /*0034*/ 	.byte	0x00, 0xf0, 0x11, 0x00


	//----- nvinfo : EIATTR_KPARAM_INFO
	.align		4
.L_59:
        /*0038*/ 	.byte	0x04, 0x17
        /*003a*/ 	.short	(.L_61 - .L_60)
.L_60:
        /*003c*/ 	.word	0x00000000
        /*0040*/ 	.short	0x0002
        /*0042*/ 	.short	0x0010
        /*0044*/ 	.byte	0x00, 0xf5, 0x21, 0x00


	//----- nvinfo : EIATTR_KPARAM_INFO
	.align		4
.L_61:
        /*0048*/ 	.byte	0x04, 0x17
        /*004a*/ 	.short	(.L_63 - .L_62)
.L_62:
        /*004c*/ 	.word	0x00000000
        /*0050*/ 	.short	0x0001
        /*0052*/ 	.short	0x0008
        /*0054*/ 	.byte	0x00, 0xf5, 0x21, 0x00


	//----- nvinfo : EIATTR_KPARAM_INFO
	.align		4
.L_63:
        /*0058*/ 	.byte	0x04, 0x17
        /*005a*/ 	.short	(.L_65 - .L_64)
.L_64:
        /*005c*/ 	.word	0x00000000
        /*0060*/ 	.short	0x0000
        /*0062*/ 	.short	0x0000
        /*0064*/ 	.byte	0x00, 0xf5, 0x21, 0x00


	//----- nvinfo : EIATTR_SPARSE_MMA_MASK
	.align		4
.L_65:
        /*0068*/ 	.byte	0x03, 0x50
        /*006a*/ 	.short	0x0000


	//----- nvinfo : EIATTR_MAXREG_COUNT
	.align		4
        /*006c*/ 	.byte	0x03, 0x1b
        /*006e*/ 	.short	0x00ff


	//----- nvinfo : EIATTR_MERCURY_ISA_VERSION
	.align		4
        /*0070*/ 	.byte	0x03, 0x5f
        /*0072*/ 	.short	0x0101


	//----- nvinfo : EIATTR_VRC_CTA_INIT_COUNT
	.align		4
        /*0074*/ 	.byte	0x02, 0x4a
	.zero		1
	.zero		1


	//----- nvinfo : EIATTR_EXIT_INSTR_OFFSETS
	.align		4
        /*0078*/ 	.byte	0x04, 0x1c
        /*007a*/ 	.short	(.L_67 - .L_66)


	//   ....[0]....
.L_66:
        /*007c*/ 	.word	0x000000c0


	//   ....[1]....
        /*0080*/ 	.word	0x000008e0


	//----- nvinfo : EIATTR_CBANK_PARAM_SIZE
	.align		4
.L_67:
        /*0084*/ 	.byte	0x03, 0x19
        /*0086*/ 	.short	0x0024


	//----- nvinfo : EIATTR_PARAM_CBANK
	.align		4
        /*0088*/ 	.byte	0x04, 0x0a
        /*008a*/ 	.short	(.L_69 - .L_68)
	.align		4
.L_68:
        /*008c*/ 	.word	index@(.nv.constant0.MatMulVect)
        /*0090*/ 	.short	0x0380
        /*0092*/ 	.short	0x0024


	//----- nvinfo : EIATTR_SW_WAR
	.align		4
.L_69:
        /*0094*/ 	.byte	0x04, 0x36
        /*0096*/ 	.short	(.L_71 - .L_70)
.L_70:
        /*0098*/ 	.word	0x00000008
.L_71:


//--------------------- .nv.info.ReLUVect         --------------------------
	.section	.nv.info.ReLUVect,"",@"SHT_CUDA_INFO"
	.sectionflags	@""
	.align	4


	//----- nvinfo : EIATTR_CUDA_API_VERSION
	.align		4
        /*0000*/ 	.byte	0x04, 0x37
        /*0002*/ 	.short	(.L_73 - .L_72)
.L_72:
        /*0004*/ 	.word	0x00000082


	//----- nvinfo : EIATTR_KPARAM_INFO
	.align		4
.L_73:
        /*0008*/ 	.byte	0x04, 0x17
        /*000a*/ 	.short	(.L_75 - .L_74)
.L_74:
        /*000c*/ 	.word	0x00000000
        /*0010*/ 	.short	0x0002
        /*0012*/ 	.short	0x0010
        /*0014*/ 	.byte	0x00, 0xf0, 0x11, 0x00


	//----- nvinfo : EIATTR_KPARAM_INFO
	.align		4
.L_75:
        /*0018*/ 	.byte	0x04, 0x17
        /*001a*/ 	.short	(.L_77 - .L_76)
.L_76:
        /*001c*/ 	.word	0x00000000
        /*0020*/ 	.short	0x0001
        /*0022*/ 	.short	0x0008
        /*0024*/ 	.byte	0x00, 0xf5, 0x21, 0x00


	//----- nvinfo : EIATTR_KPARAM_INFO
	.align		4
.L_77:
        /*0028*/ 	.byte	0x04, 0x17
        /*002a*/ 	.short	(.L_79 - .L_78)
.L_78:
        /*002c*/ 	.word	0x00000000
        /*0030*/ 	.short	0x0000
        /*0032*/ 	.short	0x0000
        /*0034*/ 	.byte	0x00, 0xf5, 0x21, 0x00


	//----- nvinfo : EIATTR_SPARSE_MMA_MASK
	.align		4
.L_79:
        /*0038*/ 	.byte	0x03, 0x50
        /*003a*/ 	.short	0x0000


	//----- nvinfo : EIATTR_MAXREG_COUNT
	.align		4
        /*003c*/ 	.byte	0x03, 0x1b
        /*003e*/ 	.short	0x00ff


	//----- nvinfo : EIATTR_MERCURY_ISA_VERSION
	.align		4
        /*0040*/ 	.byte	0x03, 0x5f
        /*0042*/ 	.short	0x0101


	//----- nvinfo : EIATTR_VRC_CTA_INIT_COUNT
	.align		4
        /*0044*/ 	.byte	0x02, 0x4a
	.zero		1
	.zero		1


	//----- nvinfo : EIATTR_EXIT_INSTR_OFFSETS
	.align		4
        /*0048*/ 	.byte	0x04, 0x1c
        /*004a*/ 	.short	(.L_81 - .L_80)


	//   ....[0]....
.L_80:
        /*004c*/ 	.word	0x00000070


	//   ....[1]....
        /*0050*/ 	.word	0x00000100


	//----- nvinfo : EIATTR_CBANK_PARAM_SIZE
	.align		4
.L_81:
        /*0054*/ 	.byte	0x03, 0x19
        /*0056*/ 	.short	0x0014


	//----- nvinfo : EIATTR_PARAM_CBANK
	.align		4
        /*0058*/ 	.byte	0x04, 0x0a
        /*005a*/ 	.short	(.L_83 - .L_82)
	.align		4
.L_82:
        /*005c*/ 	.word	index@(.nv.constant0.ReLUVect)
        /*0060*/ 	.short	0x0380
        /*0062*/ 	.short	0x0014


	//----- nvinfo : EIATTR_SW_WAR
	.align		4
.L_83:
        /*0064*/ 	.byte	0x04, 0x36
        /*0066*/ 	.short	(.L_85 - .L_84)
.L_84:
        /*0068*/ 	.word	0x00000008
.L_85:


//--------------------- .nv.info.TanhVect         --------------------------
	.section	.nv.info.TanhVect,"",@"SHT_CUDA_INFO"
	.sectionflags	@""
	.align	4


	//----- nvinfo : EIATTR_CUDA_API_VERSION
	.align		4
        /*0000*/ 	.byte	0x04, 0x37
        /*0002*/ 	.short	(.L_87 - .L_86)
.L_86:
        /*0004*/ 	.word	0x00000082


	//----- nvinfo : EIATTR_KPARAM_INFO
	.align		4
.L_87:
        /*0008*/ 	.byte	0x04, 0x17
        /*000a*/ 	.short	(.L_89 - .L_88)
.L_88:
        /*000c*/ 	.word	0x00000000
        /*0010*/ 	.short	0x0002
        /*0012*/ 	.short	0x0010
        /*0014*/ 	.byte	0x00, 0xf0, 0x11, 0x00


	//----- nvinfo : EIATTR_KPARAM_INFO
	.align		4
.L_89:
        /*0018*/ 	.byte	0x04, 0x17
        /*001a*/ 	.short	(.L_91 - .L_90)
.L_90:
        /*001c*/ 	.word	0x00000000
        /*0020*/ 	.short	0x0001
        /*0022*/ 	.short	0x0008
        /*0024*/ 	.byte	0x00, 0xf5, 0x21, 0x00


	//----- nvinfo : EIATTR_KPARAM_INFO
	.align		4
.L_91:
        /*0028*/ 	.byte	0x04, 0x17
        /*002a*/ 	.short	(.L_93 - .L_92)
.L_92:
        /*002c*/ 	.word	0x00000000
        /*0030*/ 	.short	0x0000
        /*0032*/ 	.short	0x0000
        /*0034*/ 	.byte	0x00, 0xf5, 0x21, 0x00


	//----- nvinfo : EIATTR_SPARSE_MMA_MASK
	.align		4
.L_93:
        /*0038*/ 	.byte	0x03, 0x50
        /*003a*/ 	.short	0x0000


	//----- nvinfo : EIATTR_MAXREG_COUNT
	.align		4
        /*003c*/ 	.byte	0x03, 0x1b
        /*003e*/ 	.short	0x00ff


	//----- nvinfo : EIATTR_MERCURY_ISA_VERSION
	.align		4
        /*0040*/ 	.byte	0x03, 0x5f
        /*0042*/ 	.short	0x0101


	//----- nvinfo : EIATTR_VRC_CTA_INIT_COUNT
	.align		4
        /*0044*/ 	.byte	0x02, 0x4a
	.zero		1
	.zero		1


	//----- nvinfo : EIATTR_EXIT_INSTR_OFFSETS
	.align		4
        /*0048*/ 	.byte	0x04, 0x1c
        /*004a*/ 	.short	(.L_95 - .L_94)


	//   ....[0]....
.L_94:
        /*004c*/ 	.word	0x00000070


	//   ....[1]....
        /*0050*/ 	.word	0x00000200


	//----- nvinfo : EIATTR_CBANK_PARAM_SIZE
	.align		4
.L_95:
        /*0054*/ 	.byte	0x03, 0x19
        /*0056*/ 	.short	0x0014


	//----- nvinfo : EIATTR_PARAM_CBANK
	.align		4
        /*0058*/ 	.byte	0x04, 0x0a
        /*005a*/ 	.short	(.L_97 - .L_96)
	.align		4
.L_96:
        /*005c*/ 	.word	index@(.nv.constant0.TanhVect)
        /*0060*/ 	.short	0x0380
        /*0062*/ 	.short	0x0014


	//----- nvinfo : EIATTR_SW_WAR
	.align		4
.L_97:
        /*0064*/ 	.byte	0x04, 0x36
        /*0066*/ 	.short	(.L_99 - .L_98)
.L_98:
        /*0068*/ 	.word	0x00000008
.L_99:


//--------------------- .nv.info.MulVect          --------------------------
	.section	.nv.info.MulVect,"",@"SHT_CUDA_INFO"
	.sectionflags	@""
	.align	4


	//----- nvinfo : EIATTR_CUDA_API_VERSION
	.align		4
        /*0000*/ 	.byte	0x04, 0x37
        /*0002*/ 	.short	(.L_101 - .L_100)
.L_100:
        /*0004*/ 	.word	0x00000082


	//----- nvinfo : EIATTR_KPARAM_INFO
	.align		4
.L_101:
        /*0008*/ 	.byte	0x04, 0x17
        /*000a*/ 	.short	(.L_103 - .L_102)
.L_102:
        /*000c*/ 	.word	0x00000000
        /*0010*/ 	.short	0x0003
        /*0012*/ 	.short	0x0018
        /*0014*/ 	.byte	0x00, 0xf0, 0x11, 0x00


	//----- nvinfo : EIATTR_KPARAM_INFO
	.align		4
.L_103:
        /*0018*/ 	.byte	0x04, 0x17
        /*001a*/ 	.short	(.L_105 - .L_104)
.L_104:
        /*001c*/ 	.word	0x00000000
        /*0020*/ 	.short	0x0002
        /*0022*/ 	.short	0x0010
        /*0024*/ 	.byte	0x00, 0xf5, 0x21, 0x00


	//----- nvinfo : EIATTR_KPARAM_INFO
	.align		4
.L_105:
        /*0028*/ 	.byte	0x04, 0x17
        /*002a*/ 	.short	(.L_107 - .L_106)
.L_106:
        /*002c*/ 	.word	0x00000000
        /*0030*/ 	.short	0x0001
        /*0032*/ 	.short	0x0008
        /*0034*/ 	.byte	0x00, 0xf5, 0x21, 0x00


	//----- nvinfo : EIATTR_KPARAM_INFO
	.align		4
.L_107:
        /*0038*/ 	.byte	0x04, 0x17
        /*003a*/ 	.short	(.L_109 - .L_108)
.L_108:
        /*003c*/ 	.word	0x00000000
        /*0040*/ 	.short	0x0000
        /*0042*/ 	.short	0x0000
        /*0044*/ 	.byte	0x00, 0xf5, 0x21, 0x00


	//----- nvinfo : EIATTR_SPARSE_MMA_MASK
	.align		4
.L_109:
        /*0048*/ 	.byte	0x03, 0x50
        /*004a*/ 	.short	0x0000


	//----- nvinfo : EIATTR_MAXREG_COUNT
	.align		4
        /*004c*/ 	.byte	0x03, 0x1b
        /*004e*/ 	.short	0x00ff


	//----- nvinfo : EIATTR_MERCURY_ISA_VERSION
	.align		4
        /*0050*/ 	.byte	0x03, 0x5f
        /*0052*/ 	.short	0x0101


	//----- nvinfo : EIATTR_VRC_CTA_INIT_COUNT
	.align		4
        /*0054*/ 	.byte	0x02, 0x4a
	.zero		1
	.zero		1


	//----- nvinfo : EIATTR_EXIT_INSTR_OFFSETS
	.align		4
        /*0058*/ 	.byte	0x04, 0x1c
        /*005a*/ 	.short	(.L_111 - .L_110)


	//   ....[0]....
.L_110:
        /*005c*/ 	.word	0x00000070


	//   ....[1]....
        /*0060*/ 	.word	0x00000130


	//----- nvinfo : EIATTR_CBANK_PARAM_SIZE
	.align		4
.L_111:
        /*0064*/ 	.byte	0x03, 0x19
        /*0066*/ 	.short	0x001c


	//----- nvinfo : EIATTR_PARAM_CBANK
	.align		4
        /*0068*/ 	.byte	0x04, 0x0a
        /*006a*/ 	.short	(.L_113 - .L_112)
	.align		4
.L_112:
        /*006c*/ 	.word	index@(.nv.constant0.MulVect)
        /*0070*/ 	.short	0x0380
        /*0072*/ 	.short	0x001c


	//----- nvinfo : EIATTR_SW_WAR
	.align		4
.L_113:
        /*0074*/ 	.byte	0x04, 0x36
        /*0076*/ 	.short	(.L_115 - .L_114)
.L_114:
        /*0078*/ 	.word	0x00000008
.L_115:


//--------------------- .nv.info.addVect          --------------------------
	.section	.nv.info.addVect,"",@"SHT_CUDA_INFO"
	.sectionflags	@""
	.align	4


	//----- nvinfo : EIATTR_CUDA_API_VERSION
	.align		4
        /*0000*/ 	.byte	0x04, 0x37
        /*0002*/ 	.short	(.L_117 - .L_116)
.L_116:
        /*0004*/ 	.word	0x00000082


	//----- nvinfo : EIATTR_KPARAM_INFO
	.align		4
.L_117:
        /*0008*/ 	.byte	0x04, 0x17
        /*000a*/ 	.short	(.L_119 - .L_118)
.L_118:
        /*000c*/ 	.word	0x00000000
        /*0010*/ 	.short	0x0003
        /*0012*/ 	.short	0x0018
        /*0014*/ 	.byte	0x00, 0xf0, 0x11, 0x00


	//----- nvinfo : EIATTR_KPARAM_INFO
	.align		4
.L_119:
        /*0018*/ 	.byte	0x04, 0x17
        /*001a*/ 	.short	(.L_121 - .L_120)
.L_120:
        /*001c*/ 	.word	0x00000000
        /*0020*/ 	.short	0x0002
        /*0022*/ 	.short	0x0010
        /*0024*/ 	.byte	0x00, 0xf5, 0x21, 0x00


	//----- nvinfo : EIATTR_KPARAM_INFO
	.align		4
.L_121:
        /*0028*/ 	.byte	0x04, 0x17
        /*002a*/ 	.short	(.L_123 - .L_122)
.L_122:
        /*002c*/ 	.word	0x00000000
        /*0030*/ 	.short	0x0001
        /*0032*/ 	.short	0x0008
        /*0034*/ 	.byte	0x00, 0xf5, 0x21, 0x00


	//----- nvinfo : EIATTR_KPARAM_INFO
	.align		4
.L_123:
        /*0038*/ 	.byte	0x04, 0x17
        /*003a*/ 	.short	(.L_125 - .L_124)
.L_124:
        /*003c*/ 	.word	0x00000000
        /*0040*/ 	.short	0x0000
        /*0042*/ 	.short	0x0000
        /*0044*/ 	.byte	0x00, 0xf5, 0x21, 0x00


	//----- nvinfo : EIATTR_SPARSE_MMA_MASK
	.align		4
.L_125:
        /*0048*/ 	.byte	0x03, 0x50
        /*004a*/ 	.short	0x0000


	//----- nvinfo : EIATTR_MAXREG_COUNT
	.align		4
        /*004c*/ 	.byte	0x03, 0x1b
        /*004e*/ 	.short	0x00ff


	//----- nvinfo : EIATTR_MERCURY_ISA_VERSION
	.align		4
        /*0050*/ 	.byte	0x03, 0x5f
        /*0052*/ 	.short	0x0101


	//----- nvinfo : EIATTR_VRC_CTA_INIT_COUNT
	.align		4
        /*0054*/ 	.byte	0x02, 0x4a
	.zero		1
	.zero		1


	//----- nvinfo : EIATTR_EXIT_INSTR_OFFSETS
	.align		4
        /*0058*/ 	.byte	0x04, 0x1c
        /*005a*/ 	.short	(.L_127 - .L_126)


	//   ....[0]....
.L_126:
        /*005c*/ 	.word	0x00000070


	//   ....[1]....
        /*0060*/ 	.word	0x00000130


	//----- nvinfo : EIATTR_CBANK_PARAM_SIZE
	.align		4
.L_127:
        /*0064*/ 	.byte	0x03, 0x19
        /*0066*/ 	.short	0x001c


	//----- nvinfo : EIATTR_PARAM_CBANK
	.align		4
        /*0068*/ 	.byte	0x04, 0x0a
        /*006a*/ 	.short	(.L_129 - .L_128)
	.align		4
.L_128:
        /*006c*/ 	.word	index@(.nv.constant0.addVect)
        /*0070*/ 	.short	0x0380
        /*0072*/ 	.short	0x001c


	//----- nvinfo : EIATTR_SW_WAR
	.align		4
.L_129:
        /*0074*/ 	.byte	0x04, 0x36
        /*0076*/ 	.short	(.L_131 - .L_130)
.L_130:
        /*0078*/ 	.word	0x00000008
.L_131:


//--------------------- .nv.callgraph             --------------------------
	.section	.nv.callgraph,"",@"SHT_CUDA_CALLGRAPH"
	.align	4
	.sectionentsize	8
	.align		4
        /*0000*/ 	.word	0x00000000
	.align		4
        /*0004*/ 	.word	0xffffffff
	.align		4
        /*0008*/ 	.word	0x00000000
	.align		4
        /*000c*/ 	.word	0xfffffffe
	.align		4
        /*0010*/ 	.word	0x00000000
	.align		4
        /*0014*/ 	.word	0xfffffffd
	.align		4
        /*0018*/ 	.word	0x00000000
	.align		4
        /*001c*/ 	.word	0xfffffffc


//--------------------- .text.UpdateVect          --------------------------
	.section	.text.UpdateVect,"ax",@progbits
	.align	128
        .global         UpdateVect
        .type           UpdateVect,@function
        .size           UpdateVect,(.L_x_10 - UpdateVect)
        .other          UpdateVect,@"STO_CUDA_ENTRY STV_DEFAULT"
UpdateVect:
.text.UpdateVect:
[----:B------:R-:W-:Y:S01]  /*0000*/  LDC R1, c[0x0][0x37c] ;  /* 0x0000df00ff017b82 */ /* 0x000fe20000000800 */
[----:B------:R-:W0:Y:S07]  /*0010*/  S2R R0, SR_TID.X ;  /* 0x0000000000007919 */ /* 0x000e2e0000002100 */
[----:B------:R-:W0:Y:S01]  /*0020*/  S2UR UR4, SR_CTAID.X ;  /* 0x00000000000479c3 */ /* 0x000e220000002500 */
[----:B------:R-:W1:Y:S07]  /*0030*/  LDCU UR5, c[0x0][0x394] ;  /* 0x00007280ff0577ac */ /* 0x000e6e0008000800 */
[----:B------:R-:W0:Y:S02]  /*0040*/  LDC R7, c[0x0][0x360] ;  /* 0x0000d800ff077b82 */ /* 0x000e240000000800 */
[----:B0-----:R-:W-:-:S05]  /*0050*/  IMAD R7, R7, UR4, R0 ;  /* 0x0000000407077c24 */ /* 0x001fca000f8e0200 */
[----:B-1----:R-:W-:-:S13]  /*0060*/  ISETP.GE.AND P0, PT, R7, UR5, PT ;  /* 0x0000000507007c0c */ /* 0x002fda000bf06270 */
[----:B------:R-:W-:Y:S05]  /*0070*/  @P0 EXIT ;  /* 0x000000000000094d */ /* 0x000fea0003800000 */
[----:B------:R-:W0:Y:S01]  /*0080*/  LDC.64 R2, c[0x0][0x388] ;  /* 0x0000e200ff027b82 */ /* 0x000e220000000a00 */
[----:B------:R-:W1:Y:S01]  /*0090*/  LDCU.64 UR4, c[0x0][0x358] ;  /* 0x00006b00ff0477ac */ /* 0x000e620008000a00 */
[----:B------:R-:W2:Y:S06]  /*00a0*/  LDCU UR6, c[0x0][0x390] ;  /* 0x00007200ff0677ac */ /* 0x000eac0008000800 */
[----:B------:R-:W3:Y:S01]  /*00b0*/  LDC.64 R4, c[0x0][0x380] ;  /* 0x0000e000ff047b82 */ /* 0x000ee20000000a00 */
[----:B0-----:R-:W-:-:S06]  /*00c0*/  IMAD.WIDE R2, R7, 0x4, R2 ;  /* 0x0000000407027825 */ /* 0x001fcc00078e0202 */
[----:B-1----:R-:W2:Y:S01]  /*00d0*/  LDG.E R2, desc[UR4][R2.64] ;  /* 0x0000000402027981 */ /* 0x002ea2000c1e1900 */
[----:B---3--:R-:W-:-:S05]  /*00e0*/  IMAD.WIDE R4, R7, 0x4, R4 ;  /* 0x0000000407047825 */ /* 0x008fca00078e0204 */
[----:B------:R-:W2:Y:S02]  /*00f0*/  LDG.E R7, desc[UR4][R4.64] ;  /* 0x0000000404077981 */ /* 0x000ea4000c1e1900 */
[----:B--2---:R-:W-:-:S05]  /*0100*/  FFMA R7, -R2, UR6, R7 ;  /* 0x0000000602077c23 */ /* 0x004fca0008000107 */
[----:B------:R-:W-:Y:S01]  /*0110*/  STG.E desc[UR4][R4.64], R7 ;  /* 0x0000000704007986 */ /* 0x000fe2000c101904 */
[----:B------:R-:W-:Y:S05]  /*0120*/  EXIT ;  /* 0x000000000000794d */ /* 0x000fea0003800000 */
.L_x_0:
[----:B------:R-:W-:-:S00]  /*0130*/  BRA `(.L_x_0) ;  /* 0xfffffffc00fc7947 */ /* 0x000fc0000383ffff */
[----:B------:R-:W-:-:S00]  /*0140*/  NOP ;  /* 0x0000000000007918 */ /* 0x000fc00000000000 */
        /* <DEDUP_REMOVED lines=11> */
.L_x_10:


//--------------------- .text.MatMulVect          --------------------------
	.section	.text.MatMulVect,"ax",@progbits
	.align	128
        .global         MatMulVect
        .type           MatMulVect,@function
        .size           MatMulVect,(.L_x_11 - MatMulVect)
        .other          MatMulVect,@"STO_CUDA_ENTRY STV_DEFAULT"
MatMulVect:
.text.MatMulVect:
[----:B------:R-:W-:Y:S01]  /*0000*/  LDC R1, c[0x0][0x37c] ;  /* 0x0000df00ff017b82 */ /* 0x000fe20000000800 */
[----:B------:R-:W0:Y:S07]  /*0010*/  S2R R5, SR_TID.X ;  /* 0x0000000000057919 */ /* 0x000e2e0000002100 */
[----:B------:R-:W1:Y:S01]  /*0020*/  LDC R19, c[0x0][0x364] ;  /* 0x0000d900ff137b82 */ /* 0x000e620000000800 */
[----:B------:R-:W1:Y:S07]  /*0030*/  S2R R4, SR_TID.Y ;  /* 0x0000000000047919 */ /* 0x000e6e0000002200 */
[----:B------:R-:W0:Y:S08]  /*0040*/  S2UR UR5, SR_CTAID.X ;  /* 0x00000000000579c3 */ /* 0x000e300000002500 */
[----:B------:R-:W0:Y:S08]  /*0050*/  LDC R0, c[0x0][0x360] ;  /* 0x0000d800ff007b82 */ /* 0x000e300000000800 */
[----:B------:R-:W1:Y:S08]  /*0060*/  S2UR UR4, SR_CTAID.Y ;  /* 0x00000000000479c3 */ /* 0x000e700000002600 */
[----:B------:R-:W2:Y:S01]  /*0070*/  LDC.64 R2, c[0x0][0x398] ;  /* 0x0000e600ff027b82 */ /* 0x000ea20000000a00 */
[----:B0-----:R-:W-:-:S02]  /*0080*/  IMAD R0, R0, UR5, R5 ;  /* 0x0000000500007c24 */ /* 0x001fc4000f8e0205 */
[----:B-1----:R-:W-:-:S03]  /*0090*/  IMAD R19, R19, UR4, R4 ;  /* 0x0000000413137c24 */ /* 0x002fc6000f8e0204 */
[----:B--2---:R-:W-:-:S04]  /*00a0*/  ISETP.GE.AND P0, PT, R0, R3, PT ;  /* 0x000000030000720c */ /* 0x004fc80003f06270 */
[----:B------:R-:W-:-:S13]  /*00b0*/  ISETP.GE.OR P0, PT, R19, R2, P0 ;  /* 0x000000021300720c */ /* 0x000fda0000706670 */
[----:B------:R-:W-:Y:S05]  /*00c0*/  @P0 EXIT ;  /* 0x000000000000094d */ /* 0x000fea0003800000 */
[----:B------:R-:W0:Y:S01]  /*00d0*/  LDC R2, c[0x0][0x3a0] ;  /* 0x0000e800ff027b82 */ /* 0x000e220000000800 */
[----:B------:R-:W1:Y:S01]  /*00e0*/  LDCU.64 UR4, c[0x0][0x358] ;  /* 0x00006b00ff0477ac */ /* 0x000e620008000a00 */
[----:B------:R-:W-:Y:S01]  /*00f0*/  HFMA2 R24, -RZ, RZ, 0, 0 ;  /* 0x00000000ff187431 */ /* 0x000fe200000001ff */
[----:B0-----:R-:W-:-:S13]  /*0100*/  ISETP.GE.AND P0, PT, R2, 0x1, PT ;  /* 0x000000010200780c */ /* 0x001fda0003f06270 */
[----:B-1----:R-:W-:Y:S05]  /*0110*/  @!P0 BRA `(.L_x_1) ;  /* 0x0000000400e08947 */ /* 0x002fea0003800000 */
[C---:B------:R-:W-:Y:S01]  /*0120*/  ISETP.GE.U32.AND P1, PT, R2.reuse, 0x8, PT ;  /* 0x000000080200780c */ /* 0x040fe20003f26070 */
[----:B------:R-:W-:Y:S01]  /*0130*/  IMAD R20, R19, R2, RZ ;  /* 0x0000000213147224 */ /* 0x000fe200078e02ff */
[----:B------:R-:W-:Y:S02]  /*0140*/  LOP3.LUT R27, R2, 0x7, RZ, 0xc0, !PT ;  /* 0x00000007021b7812 */ /* 0x000fe400078ec0ff */
[----:B------:R-:W-:Y:S02]  /*0150*/  MOV R24, RZ ;  /* 0x000000ff00187202 */ /* 0x000fe40000000f00 */
[----:B------:R-:W-:Y:S02]  /*0160*/  ISETP.NE.AND P0, PT, R27, RZ, PT ;  /* 0x000000ff1b00720c */ /* 0x000fe40003f05270 */
[----:B------:R-:W-:-:S05]  /*0170*/  MOV R21, RZ ;  /* 0x000000ff00157202 */ /* 0x000fca0000000f00 */
[----:B------:R-:W-:Y:S06]  /*0180*/  @!P1 BRA `(.L_x_2) ;  /* 0x0000000000c49947 */ /* 0x000fec0003800000 */
[----:B------:R-:W0:Y:S01]  /*0190*/  LDC.64 R4, c[0x0][0x380] ;  /* 0x0000e000ff047b82 */ /* 0x000e220000000a00 */
[----:B------:R-:W-:Y:S02]  /*01a0*/  LOP3.LUT R21, R2, 0x7ffffff8, RZ, 0xc0, !PT ;  /* 0x7ffffff802157812 */ /* 0x000fe400078ec0ff */
[----:B------:R-:W-:Y:S02]  /*01b0*/  MOV R24, RZ ;  /* 0x000000ff00187202 */ /* 0x000fe40000000f00 */
[----:B------:R-:W-:Y:S02]  /*01c0*/  MOV R18, R0 ;  /* 0x0000000000127202 */ /* 0x000fe40000000f00 */
[----:B------:R-:W-:Y:S01]  /*01d0*/  IADD3 R22, PT, PT, -R21, RZ, RZ ;  /* 0x000000ff15167210 */ /* 0x000fe20007ffe1ff */
[----:B0-----:R-:W-:-:S03]  /*01e0*/  IMAD.WIDE.U32 R4, R20, 0x4, R4 ;  /* 0x0000000414047825 */ /* 0x001fc600078e0004 */
[----:B------:R-:W-:-:S04]  /*01f0*/  IADD3 R6, P1, PT, R4, 0x10, RZ ;  /* 0x0000001004067810 */ /* 0x000fc80007f3e0ff */
[----:B------:R-:W-:-:S09]  /*0200*/  IADD3.X R7, PT, PT, RZ, R5, RZ, P1, !PT ;  /* 0x00000005ff077210 */ /* 0x000fd20000ffe4ff */
.L_x_3:
[----:B------:R-:W0:Y:S01]  /*0210*/  LDC.64 R16, c[0x0][0x388] ;  /* 0x0000e200ff107b82 */ /* 0x000e220000000a00 */
[----:B------:R-:W-:Y:S02]  /*0220*/  MOV R4, R6 ;  /* 0x0000000600047202 */ /* 0x000fe40000000f00 */
[----:B------:R-:W-:-:S05]  /*0230*/  MOV R5, R7 ;  /* 0x0000000700057202 */ /* 0x000fca0000000f00 */
[----:B------:R-:W2:Y:S04]  /*0240*/  LDG.E R25, desc[UR4][R4.64+-0x10] ;  /* 0xfffff00404197981 */ /* 0x000ea8000c1e1900 */
[----:B------:R-:W3:Y:S04]  /*0250*/  LDG.E R23, desc[UR4][R4.64+-0xc] ;  /* 0xfffff40404177981 */ /* 0x000ee8000c1e1900 */
[----:B------:R-:W4:Y:S04]  /*0260*/  LDG.E R29, desc[UR4][R4.64+-0x8] ;  /* 0xfffff804041d7981 */ /* 0x000f28000c1e1900 */
[----:B------:R-:W5:Y:S01]  /*0270*/  LDG.E R28, desc[UR4][R4.64+-0x4] ;  /* 0xfffffc04041c7981 */ /* 0x000f62000c1e1900 */
[----:B0-----:R-:W-:-:S05]  /*0280*/  IMAD.WIDE R16, R18, 0x4, R16 ;  /* 0x0000000412107825 */ /* 0x001fca00078e0210 */
[----:B------:R0:W2:Y:S01]  /*0290*/  LDG.E R26, desc[UR4][R16.64] ;  /* 0x00000004101a7981 */ /* 0x0000a2000c1e1900 */
[----:B------:R-:W-:-:S04]  /*02a0*/  IMAD.WIDE R14, R3, 0x4, R16 ;  /* 0x00000004030e7825 */ /* 0x000fc800078e0210 */
[C---:B------:R-:W-:Y:S02]  /*02b0*/  IMAD.WIDE R6, R3.reuse, 0x4, R14 ;  /* 0x0000000403067825 */ /* 0x040fe400078e020e */
[----:B------:R-:W3:Y:S02]  /*02c0*/  LDG.E R14, desc[UR4][R14.64] ;  /* 0x000000040e0e7981 */ /* 0x000ee4000c1e1900 */
[C---:B------:R-:W-:Y:S02]  /*02d0*/  IMAD.WIDE R10, R3.reuse, 0x4, R6 ;  /* 0x00000004030a7825 */ /* 0x040fe400078e0206 */
[----:B------:R-:W4:Y:S02]  /*02e0*/  LDG.E R6, desc[UR4][R6.64] ;  /* 0x0000000406067981 */ /* 0x000f24000c1e1900 */
[C---:B------:R-:W-:Y:S02]  /*02f0*/  IMAD.WIDE R8, R3.reuse, 0x4, R10 ;  /* 0x0000000403087825 */ /* 0x040fe400078e020a */
[----:B------:R-:W5:Y:S02]  /*0300*/  LDG.E R10, desc[UR4][R10.64] ;  /* 0x000000040a0a7981 */ /* 0x000f64000c1e1900 */
[----:B------:R-:W-:-:S02]  /*0310*/  IMAD.WIDE R12, R3, 0x4, R8 ;  /* 0x00000004030c7825 */ /* 0x000fc400078e0208 */
[----:B------:R-:W5:Y:S04]  /*0320*/  LDG.E R7, desc[UR4][R4.64] ;  /* 0x0000000404077981 */ /* 0x000f68000c1e1900 */
[----:B------:R-:W5:Y:S01]  /*0330*/  LDG.E R8, desc[UR4][R8.64] ;  /* 0x0000000408087981 */ /* 0x000f62000c1e1900 */
[----:B0-----:R-:W-:-:S03]  /*0340*/  IMAD.WIDE R16, R3, 0x4, R12 ;  /* 0x0000000403107825 */ /* 0x001fc600078e020c */
[----:B------:R-:W5:Y:S04]  /*0350*/  LDG.E R12, desc[UR4][R12.64] ;  /* 0x000000040c0c7981 */ /* 0x000f68000c1e1900 */
[----:B------:R-:W5:Y:S04]  /*0360*/  LDG.E R15, desc[UR4][R16.64] ;  /* 0x00000004100f7981 */ /* 0x000f68000c1e1900 */
[----:B------:R-:W5:Y:S04]  /*0370*/  LDG.E R9, desc[UR4][R4.64+0x4] ;  /* 0x0000040404097981 */ /* 0x000f68000c1e1900 */
[----:B------:R-:W5:Y:S01]  /*0380*/  LDG.E R11, desc[UR4][R4.64+0xc] ;  /* 0x00000c04040b7981 */ /* 0x000f62000c1e1900 */
[----:B--2---:R-:W-:Y:S01]  /*0390*/  FFMA R26, R25, R26, R24 ;  /* 0x0000001a191a7223 */ /* 0x004fe20000000018 */
[----:B------:R-:W-:-:S02]  /*03a0*/  IMAD.WIDE R24, R3, 0x4, R16 ;  /* 0x0000000403187825 */ /* 0x000fc400078e0210 */
[----:B------:R-:W2:Y:S04]  /*03b0*/  LDG.E R16, desc[UR4][R4.64+0x8] ;  /* 0x0000080404107981 */ /* 0x000ea8000c1e1900 */
[----:B------:R-:W2:Y:S01]  /*03c0*/  LDG.E R24, desc[UR4][R24.64] ;  /* 0x0000000418187981 */ /* 0x000ea2000c1e1900 */
[----:B---3--:R-:W-:Y:S01]  /*03d0*/  FFMA R14, R23, R14, R26 ;  /* 0x0000000e170e7223 */ /* 0x008fe2000000001a */
[----:B------:R-:W-:-:S03]  /*03e0*/  IADD3 R22, PT, PT, R22, 0x8, RZ ;  /* 0x0000000816167810 */ /* 0x000fc60007ffe0ff */
[----:B----4-:R-:W-:Y:S01]  /*03f0*/  FFMA R29, R29, R6, R14 ;  /* 0x000000061d1d7223 */ /* 0x010fe2000000000e */
[----:B------:R-:W-:-:S03]  /*0400*/  ISETP.NE.AND P1, PT, R22, RZ, PT ;  /* 0x000000ff1600720c */ /* 0x000fc60003f25270 */
[----:B-----5:R-:W-:Y:S01]  /*0410*/  FFMA R10, R28, R10, R29 ;  /* 0x0000000a1c0a7223 */ /* 0x020fe2000000001d */
[----:B------:R-:W-:-:S03]  /*0420*/  IADD3 R6, P2, PT, R4, 0x20, RZ ;  /* 0x0000002004067810 */ /* 0x000fc60007f5e0ff */
[----:B------:R-:W-:Y:S01]  /*0430*/  FFMA R8, R7, R8, R10 ;  /* 0x0000000807087223 */ /* 0x000fe2000000000a */
[----:B------:R-:W-:Y:S02]  /*0440*/  IADD3.X R7, PT, PT, RZ, R5, RZ, P2, !PT ;  /* 0x00000005ff077210 */ /* 0x000fe400017fe4ff */
[----:B------:R-:W-:Y:S01]  /*0450*/  LEA R18, R3, R18, 0x3 ;  /* 0x0000001203127211 */ /* 0x000fe200078e18ff */
[----:B------:R-:W-:-:S04]  /*0460*/  FFMA R9, R9, R12, R8 ;  /* 0x0000000c09097223 */ /* 0x000fc80000000008 */
[----:B--2---:R-:W-:-:S04]  /*0470*/  FFMA R16, R16, R15, R9 ;  /* 0x0000000f10107223 */ /* 0x004fc80000000009 */
[----:B------:R-:W-:Y:S01]  /*0480*/  FFMA R24, R11, R24, R16 ;  /* 0x000000180b187223 */ /* 0x000fe20000000010 */
[----:B------:R-:W-:Y:S06]  /*0490*/  @P1 BRA `(.L_x_3) ;  /* 0xfffffffc005c1947 */ /* 0x000fec000383ffff */
.L_x_2:
[----:B------:R-:W-:Y:S05]  /*04a0*/  @!P0 BRA `(.L_x_1) ;  /* 0x0000000000fc8947 */ /* 0x000fea0003800000 */
[----:B------:R-:W-:Y:S02]  /*04b0*/  ISETP.GE.U32.AND P1, PT, R27, 0x4, PT ;  /* 0x000000041b00780c */ /* 0x000fe40003f26070 */
[----:B------:R-:W-:-:S04]  /*04c0*/  LOP3.LUT R16, R2, 0x3, RZ, 0xc0, !PT ;  /* 0x0000000302107812 */ /* 0x000fc800078ec0ff */
[----:B------:R-:W-:-:S07]  /*04d0*/  ISETP.NE.AND P0, PT, R16, RZ, PT ;  /* 0x000000ff1000720c */ /* 0x000fce0003f05270 */
[----:B------:R-:W-:Y:S06]  /*04e0*/  @!P1 BRA `(.L_x_4) ;  /* 0x00000000006c9947 */ /* 0x000fec0003800000 */
[----:B------:R-:W0:Y:S01]  /*04f0*/  LDC.64 R6, c[0x0][0x388] ;  /* 0x0000e200ff067b82 */ /* 0x000e220000000a00 */
[----:B------:R-:W1:Y:S01]  /*0500*/  LDCU.64 UR6, c[0x0][0x380] ;  /* 0x00007000ff0677ac */ /* 0x000e620008000a00 */
[----:B------:R-:W-:Y:S01]  /*0510*/  IMAD R9, R21, R3, R0 ;  /* 0x0000000315097224 */ /* 0x000fe200078e0200 */
[CC--:B------:R-:W-:Y:S02]  /*0520*/  IADD3 R5, PT, PT, R20.reuse, R21.reuse, RZ ;  /* 0x0000001514057210 */ /* 0x0c0fe40007ffe0ff */
[----:B------:R-:W-:-:S03]  /*0530*/  IADD3 R10, P1, PT, R20, R21, RZ ;  /* 0x00000015140a7210 */ /* 0x000fc60007f3e0ff */
[----:B------:R-:W2:Y:S01]  /*0540*/  LDC.64 R14, c[0x0][0x380] ;  /* 0x0000e000ff0e7b82 */ /* 0x000ea20000000a00 */
[----:B0-----:R-:W-:-:S04]  /*0550*/  IMAD.WIDE R6, R9, 0x4, R6 ;  /* 0x0000000409067825 */ /* 0x001fc800078e0206 */
[----:B------:R-:W-:Y:S02]  /*0560*/  IMAD.WIDE R8, R3, 0x4, R6 ;  /* 0x0000000403087825 */ /* 0x000fe400078e0206 */
[----:B------:R-:W3:Y:S02]  /*0570*/  LDG.E R6, desc[UR4][R6.64] ;  /* 0x0000000406067981 */ /* 0x000ee4000c1e1900 */
[----:B--2---:R-:W-:Y:S01]  /*0580*/  IMAD.WIDE.U32 R14, R5, 0x4, R14 ;  /* 0x00000004050e7825 */ /* 0x004fe200078e000e */
[----:B------:R-:W-:Y:S02]  /*0590*/  IADD3.X R5, PT, PT, RZ, RZ, RZ, P1, !PT ;  /* 0x000000ffff057210 */ /* 0x000fe40000ffe4ff */
[----:B-1----:R-:W-:-:S03]  /*05a0*/  LEA R4, P1, R10, UR6, 0x2 ;  /* 0x000000060a047c11 */ /* 0x002fc6000f8210ff */
[----:B------:R-:W3:Y:S01]  /*05b0*/  LDG.E R15, desc[UR4][R14.64] ;  /* 0x000000040e0f7981 */ /* 0x000ee2000c1e1900 */
[----:B------:R-:W-:Y:S01]  /*05c0*/  LEA.HI.X R5, R10, UR7, R5, 0x2, P1 ;  /* 0x000000070a057c11 */ /* 0x000fe200088f1405 */
[C---:B------:R-:W-:Y:S02]  /*05d0*/  IMAD.WIDE R10, R3.reuse, 0x4, R8 ;  /* 0x00000004030a7825 */ /* 0x040fe400078e0208 */
[----:B------:R-:W2:Y:S04]  /*05e0*/  LDG.E R8, desc[UR4][R8.64] ;  /* 0x0000000408087981 */ /* 0x000ea8000c1e1900 */
[----:B------:R-:W2:Y:S01]  /*05f0*/  LDG.E R17, desc[UR4][R4.64+0x4] ;  /* 0x0000040404117981 */ /* 0x000ea2000c1e1900 */
[----:B------:R-:W-:-:S03]  /*0600*/  IMAD.WIDE R12, R3, 0x4, R10 ;  /* 0x00000004030c7825 */ /* 0x000fc600078e020a */
[----:B------:R-:W4:Y:S04]  /*0610*/  LDG.E R22, desc[UR4][R10.64] ;  /* 0x000000040a167981 */ /* 0x000f28000c1e1900 */
[----:B------:R-:W4:Y:S04]  /*0620*/  LDG.E R18, desc[UR4][R4.64+0x8] ;  /* 0x0000080404127981 */ /* 0x000f28000c1e1900 */
[----:B------:R-:W5:Y:S04]  /*0630*/  LDG.E R26, desc[UR4][R4.64+0xc] ;  /* 0x00000c04041a7981 */ /* 0x000f68000c1e1900 */
[----:B------:R-:W5:Y:S01]  /*0640*/  LDG.E R12, desc[UR4][R12.64] ;  /* 0x000000040c0c7981 */ /* 0x000f62000c1e1900 */
[----:B------:R-:W-:Y:S01]  /*0650*/  IADD3 R21, PT, PT, R21, 0x4, RZ ;  /* 0x0000000415157810 */ /* 0x000fe20007ffe0ff */
[----:B---3--:R-:W-:-:S04]  /*0660*/  FFMA R24, R15, R6, R24 ;  /* 0x000000060f187223 */ /* 0x008fc80000000018 */
[----:B--2---:R-:W-:-:S04]  /*0670*/  FFMA R17, R17, R8, R24 ;  /* 0x0000000811117223 */ /* 0x004fc80000000018 */
[----:B----4-:R-:W-:-:S04]  /*0680*/  FFMA R17, R18, R22, R17 ;  /* 0x0000001612117223 */ /* 0x010fc80000000011 */
[----:B-----5:R-:W-:-:S07]  /*0690*/  FFMA R24, R26, R12, R17 ;  /* 0x0000000c1a187223 */ /* 0x020fce0000000011 */
.L_x_4:
[----:B------:R-:W-:Y:S05]  /*06a0*/  @!P0 BRA `(.L_x_1) ;  /* 0x00000000007c8947 */ /* 0x000fea0003800000 */
[----:B------:R-:W-:Y:S01]  /*06b0*/  ISETP.NE.AND P1, PT, R16, 0x1, PT ;  /* 0x000000011000780c */ /* 0x000fe20003f25270 */
[----:B------:R-:W0:Y:S01]  /*06c0*/  LDC.64 R12, c[0x0][0x380] ;  /* 0x0000e000ff0c7b82 */ /* 0x000e220000000a00 */
[----:B------:R-:W-:-:S04]  /*06d0*/  LOP3.LUT R2, R2, 0x1, RZ, 0xc0, !PT ;  /* 0x0000000102027812 */ /* 0x000fc800078ec0ff */
[----:B------:R-:W-:-:S03]  /*06e0*/  ISETP.NE.U32.AND P0, PT, R2, 0x1, PT ;  /* 0x000000010200780c */ /* 0x000fc60003f05070 */
[----:B------:R-:W1:Y:S04]  /*06f0*/  LDC.64 R10, c[0x0][0x388] ;  /* 0x0000e200ff0a7b82 */ /* 0x000e680000000a00 */
[CC--:B------:R-:W-:Y:S02]  /*0700*/  @P1 IADD3 R15, PT, PT, R20.reuse, R21.reuse, RZ ;  /* 0x00000015140f1210 */ /* 0x0c0fe40007ffe0ff */
[----:B------:R-:W-:Y:S02]  /*0710*/  @P1 IADD3 R2, P2, PT, R20, R21, RZ ;  /* 0x0000001514021210 */ /* 0x000fe40007f5e0ff */
[----:B------:R-:W2:Y:S02]  /*0720*/  @P1 LDC.64 R4, c[0x0][0x380] ;  /* 0x0000e000ff041b82 */ /* 0x000ea40000000a00 */
[----:B------:R-:W-:-:S06]  /*0730*/  @P1 IADD3.X R14, PT, PT, RZ, RZ, RZ, P2, !PT ;  /* 0x000000ffff0e1210 */ /* 0x000fcc00017fe4ff */
[----:B------:R-:W3:Y:S01]  /*0740*/  LDC.64 R6, c[0x0][0x380] ;  /* 0x0000e000ff067b82 */ /* 0x000ee20000000a00 */
[----:B0-----:R-:W-:-:S04]  /*0750*/  @P1 IMAD.WIDE.U32 R12, R15, 0x4, R12 ;  /* 0x000000040f0c1825 */ /* 0x001fc800078e000c */
[C---:B------:R-:W-:Y:S01]  /*0760*/  @P1 IMAD R15, R21.reuse, R3, R0 ;  /* 0x00000003150f1224 */ /* 0x040fe200078e0200 */
[----:B------:R-:W-:Y:S01]  /*0770*/  @P1 IADD3 R21, PT, PT, R21, 0x2, RZ ;  /* 0x0000000215151810 */ /* 0x000fe20007ffe0ff */
[----:B------:R-:W4:Y:S01]  /*0780*/  @P1 LDG.E R13, desc[UR4][R12.64] ;  /* 0x000000040c0d1981 */ /* 0x000f22000c1e1900 */
[----:B------:R-:W0:Y:S01]  /*0790*/  LDC.64 R8, c[0x0][0x388] ;  /* 0x0000e200ff087b82 */ /* 0x000e220000000a00 */
[----:B-1----:R-:W-:Y:S01]  /*07a0*/  @P1 IMAD.WIDE R10, R15, 0x4, R10 ;  /* 0x000000040f0a1825 */ /* 0x002fe200078e020a */
[----:B------:R-:W-:Y:S02]  /*07b0*/  @!P0 IADD3 R17, PT, PT, R20, R21, RZ ;  /* 0x0000001514118210 */ /* 0x000fe40007ffe0ff */
[----:B--2---:R-:W-:Y:S01]  /*07c0*/  @P1 LEA R4, P2, R2, R4, 0x2 ;  /* 0x0000000402041211 */ /* 0x004fe200078410ff */
[----:B------:R-:W-:-:S03]  /*07d0*/  @!P0 IMAD R21, R21, R3, R0 ;  /* 0x0000000315158224 */ /* 0x000fc600078e0200 */
[----:B------:R-:W-:Y:S01]  /*07e0*/  @P1 LEA.HI.X R5, R2, R5, R14, 0x2, P2 ;  /* 0x0000000502051211 */ /* 0x000fe200010f140e */
[----:B------:R-:W-:Y:S01]  /*07f0*/  @P1 IMAD.WIDE R14, R3, 0x4, R10 ;  /* 0x00000004030e1825 */ /* 0x000fe200078e020a */
[----:B------:R-:W4:Y:S03]  /*0800*/  @P1 LDG.E R2, desc[UR4][R10.64] ;  /* 0x000000040a021981 */ /* 0x000f26000c1e1900 */
[----:B---3--:R-:W-:Y:S01]  /*0810*/  @!P0 IMAD.WIDE.U32 R6, R17, 0x4, R6 ;  /* 0x0000000411068825 */ /* 0x008fe200078e0006 */
[----:B------:R-:W2:Y:S04]  /*0820*/  @P1 LDG.E R5, desc[UR4][R4.64+0x4] ;  /* 0x0000040404051981 */ /* 0x000ea8000c1e1900 */
[----:B------:R-:W2:Y:S01]  /*0830*/  @P1 LDG.E R14, desc[UR4][R14.64] ;  /* 0x000000040e0e1981 */ /* 0x000ea2000c1e1900 */
[----:B0-----:R-:W-:-:S03]  /*0840*/  @!P0 IMAD.WIDE R8, R21, 0x4, R8 ;  /* 0x0000000415088825 */ /* 0x001fc600078e0208 */
[----:B------:R-:W3:Y:S04]  /*0850*/  @!P0 LDG.E R7, desc[UR4][R6.64] ;  /* 0x0000000406078981 */ /* 0x000ee8000c1e1900 */
[----:B------:R-:W3:Y:S01]  /*0860*/  @!P0 LDG.E R8, desc[UR4][R8.64] ;  /* 0x0000000408088981 */ /* 0x000ee2000c1e1900 */
[----:B----4-:R-:W-:-:S04]  /*0870*/  @P1 FFMA R2, R13, R2, R24 ;  /* 0x000000020d021223 */ /* 0x010fc80000000018 */
[----:B--2---:R-:W-:-:S04]  /*0880*/  @P1 FFMA R24, R5, R14, R2 ;  /* 0x0000000e05181223 */ /* 0x004fc80000000002 */
[----:B---3--:R-:W-:-:S07]  /*0890*/  @!P0 FFMA R24, R7, R8, R24 ;  /* 0x0000000807188223 */ /* 0x008fce0000000018 */
.L_x_1:
[----:B------:R-:W0:Y:S01]  /*08a0*/  LDC.64 R4, c[0x0][0x390] ;  /* 0x0000e400ff047b82 */ /* 0x000e220000000a00 */
[----:B------:R-:W-:-:S04]  /*08b0*/  IMAD R3, R19, R3, R0 ;  /* 0x0000000313037224 */ /* 0x000fc800078e0200 */
[----:B0-----:R-:W-:-:S05]  /*08c0*/  IMAD.WIDE R2, R3, 0x4, R4 ;  /* 0x0000000403027825 */ /* 0x001fca00078e0204 */
[----:B------:R-:W-:Y:S01]  /*08d0*/  STG.E desc[UR4][R2.64], R24 ;  /* 0x0000001802007986 */ /* 0x000fe2000c101904 */
[----:B------:R-:W-:Y:S05]  /*08e0*/  EXIT ;  /* 0x000000000000794d */ /* 0x000fea0003800000 */
.L_x_5:
        /* <DEDUP_REMOVED lines=9> */
.L_x_11:


//--------------------- .text.ReLUVect            --------------------------
	.section	.text.ReLUVect,"ax",@progbits
	.align	128
        .global         ReLUVect
        .type           ReLUVect,@function
        .size           ReLUVect,(.L_x_12 - ReLUVect)
        .other          ReLUVect,@"STO_CUDA_ENTRY STV_DEFAULT"
ReLUVect:
.text.ReLUVect:
        /* <DEDUP_REMOVED lines=9> */
[----:B------:R-:W1:Y:S07]  /*0090*/  LDCU.64 UR4, c[0x0][0x358] ;  /* 0x00006b00ff0477ac */ /* 0x000e6e0008000a00 */
[----:B------:R-:W2:Y:S01]  /*00a0*/  LDC.64 R4, c[0x0][0x388] ;  /* 0x0000e200ff047b82 */ /* 0x000ea20000000a00 */
[----:B0-----:R-:W-:-:S06]  /*00b0*/  IMAD.WIDE R2, R7, 0x4, R2 ;  /* 0x0000000407027825 */ /* 0x001fcc00078e0202 */
[----:B-1----:R-:W3:Y:S01]  /*00c0*/  LDG.E R2, desc[UR4][R2.64] ;  /* 0x0000000402027981 */ /* 0x002ee2000c1e1900 */
[----:B--2---:R-:W-:Y:S01]  /*00d0*/  IMAD.WIDE R4, R7, 0x4, R4 ;  /* 0x0000000407047825 */ /* 0x004fe200078e0204 */
[----:B---3--:R-:W-:-:S05]  /*00e0*/  FMNMX R7, RZ, R2, !PT ;  /* 0x00000002ff077209 */ /* 0x008fca0007800000 */
[----:B------:R-:W-:Y:S01]  /*00f0*/  STG.E desc[UR4][R4.64], R7 ;  /* 0x0000000704007986 */ /* 0x000fe2000c101904 */
[----:B------:R-:W-:Y:S05]  /*0100*/  EXIT ;  /* 0x000000000000794d */ /* 0x000fea0003800000 */
.L_x_6:
        /* <DEDUP_REMOVED lines=15> */
.L_x_12:


//--------------------- .text.TanhVect            --------------------------
	.section	.text.TanhVect,"ax",@progbits
	.align	128
        .global         TanhVect
        .type           TanhVect,@function
        .size           TanhVect,(.L_x_13 - TanhVect)
        .other          TanhVect,@"STO_CUDA_ENTRY STV_DEFAULT"
TanhVect:
.text.TanhVect:
        /* <DEDUP_REMOVED lines=11> */
[----:B0-----:R-:W-:-:S05]  /*00b0*/  IMAD.WIDE R2, R7, 0x4, R2 ;  /* 0x0000000407027825 */ /* 0x001fca00078e0202 */
[----:B-1----:R2:W3:Y:S01]  /*00c0*/  LDG.E R6, desc[UR4][R2.64] ;  /* 0x0000000402067981 */ /* 0x0024e2000c1e1900 */
[----:B------:R-:W-:Y:S01]  /*00d0*/  MOV R10, 0x3c80f082 ;  /* 0x3c80f082000a7802 */ /* 0x000fe20000000f00 */
[----:B------:R-:W-:Y:S02]  /*00e0*/  HFMA2 R9, -RZ, RZ, 1.875, 0 ;  /* 0x3f800000ff097431 */ /* 0x000fe400000001ff */
[----:B--2---:R-:W-:-:S04]  /*00f0*/  IMAD.WIDE R2, R7, 0x4, R4 ;  /* 0x0000000407027825 */ /* 0x004fc800078e0204 */
[C---:B---3--:R-:W-:Y:S01]  /*0100*/  FMUL R0, |R6|.reuse, 2.8853900432586669922 ;  /* 0x4038aa3b06007820 */ /* 0x048fe20000400200 */
[C---:B------:R-:W-:Y:S01]  /*0110*/  FMUL R11, R6.reuse, R6 ;  /* 0x00000006060b7220 */ /* 0x040fe20000400000 */
[C---:B------:R-:W-:Y:S02]  /*0120*/  FSETP.GE.AND P1, PT, |R6|.reuse, 0.60000002384185791016, PT ;  /* 0x3f19999a0600780b */ /* 0x040fe40003f26200 */
[----:B------:R-:W-:Y:S01]  /*0130*/  FSETP.GE.AND P0, PT, |R6|, 9.010913848876953125, PT ;  /* 0x41102cb40600780b */ /* 0x000fe20003f06200 */
[C---:B------:R-:W-:Y:S01]  /*0140*/  FFMA R10, R11.reuse, R10, -0.052303962409496307373 ;  /* 0xbd563cae0b0a7423 */ /* 0x040fe2000000000a */
[----:B------:R-:W0:Y:S02]  /*0150*/  MUFU.EX2 R0, R0 ;  /* 0x0000000000007308 */ /* 0x000e240000000800 */
[----:B0-----:R-:W-:Y:S01]  /*0160*/  FADD R8, R0, 1 ;  /* 0x3f80000000087421 */ /* 0x001fe20000000000 */
[----:B------:R-:W-:-:S04]  /*0170*/  FFMA R0, R11, R10, 0.1331529766321182251 ;  /* 0x3e0859410b007423 */ /* 0x000fc8000000000a */
[C---:B------:R-:W-:Y:S01]  /*0180*/  FFMA R0, R11.reuse, R0, -0.33332768082618713379 ;  /* 0xbeaaa9ed0b007423 */ /* 0x040fe20000000000 */
[----:B------:R-:W0:Y:S03]  /*0190*/  MUFU.RCP R8, R8 ;  /* 0x0000000800087308 */ /* 0x000e260000001000 */
[----:B------:R-:W-:Y:S01]  /*01a0*/  FFMA R11, R11, R0, RZ ;  /* 0x000000000b0b7223 */ /* 0x000fe200000000ff */
[----:B0-----:R-:W-:-:S05]  /*01b0*/  FFMA R9, R8, -2, R9 ;  /* 0xc000000008097823 */ /* 0x001fca0000000009 */
[----:B------:R-:W-:-:S04]  /*01c0*/  FSEL R9, R9, 1, !P0 ;  /* 0x3f80000009097808 */ /* 0x000fc80004000000 */
[--C-:B------:R-:W-:Y:S01]  /*01d0*/  LOP3.LUT R9, R9, 0x80000000, R6.reuse, 0xb8, !PT ;  /* 0x8000000009097812 */ /* 0x100fe200078eb806 */
[----:B------:R-:W-:-:S05]  /*01e0*/  @!P1 FFMA R9, R6, R11, R6 ;  /* 0x0000000b06099223 */ /* 0x000fca0000000006 */
[----:B------:R-:W-:Y:S01]  /*01f0*/  STG.E desc[UR4][R2.64], R9 ;  /* 0x0000000902007986 */ /* 0x000fe2000c101904 */
[----:B------:R-:W-:Y:S05]  /*0200*/  EXIT ;  /* 0x000000000000794d */ /* 0x000fea0003800000 */
.L_x_7:
        /* <DEDUP_REMOVED lines=15> */
.L_x_13:


//--------------------- .text.MulVect             --------------------------
	.section	.text.MulVect,"ax",@progbits
	.align	128
        .global         MulVect
        .type           MulVect,@function
        .size           MulVect,(.L_x_14 - MulVect)
        .other          MulVect,@"STO_CUDA_ENTRY STV_DEFAULT"
MulVect:
.text.MulVect:
        /* <DEDUP_REMOVED lines=10> */
[----:B------:R-:W2:Y:S08]  /*00a0*/  LDC.64 R4, c[0x0][0x388] ;  /* 0x0000e200ff047b82 */ /* 0x000eb00000000a00 */
[----:B------:R-:W3:Y:S01]  /*00b0*/  LDC.64 R6, c[0x0][0x390] ;  /* 0x0000e400ff067b82 */ /* 0x000ee20000000a00 */
[----:B0-----:R-:W-:-:S06]  /*00c0*/  IMAD.WIDE R2, R9, 0x4, R2 ;  /* 0x0000000409027825 */ /* 0x001fcc00078e0202 */
[----:B-1----:R-:W4:Y:S01]  /*00d0*/  LDG.E R2, desc[UR4][R2.64] ;  /* 0x0000000402027981 */ /* 0x002f22000c1e1900 */
[----:B--2---:R-:W-:-:S06]  /*00e0*/  IMAD.WIDE R4, R9, 0x4, R4 ;  /* 0x0000000409047825 */ /* 0x004fcc00078e0204 */
[----:B------:R-:W4:Y:S01]  /*00f0*/  LDG.E R5, desc[UR4][R4.64] ;  /* 0x0000000404057981 */ /* 0x000f22000c1e1900 */
[----:B---3--:R-:W-:-:S04]  /*0100*/  IMAD.WIDE R6, R9, 0x4, R6 ;  /* 0x0000000409067825 */ /* 0x008fc800078e0206 */
[----:B----4-:R-:W-:-:S05]  /*0110*/  FMUL R9, R2, R5 ;  /* 0x0000000502097220 */ /* 0x010fca0000400000 */
[----:B------:R-:W-:Y:S01]  /*0120*/  STG.E desc[UR4][R6.64], R9 ;  /* 0x0000000906007986 */ /* 0x000fe2000c101904 */
[----:B------:R-:W-:Y:S05]  /*0130*/  EXIT ;  /* 0x000000000000794d */ /* 0x000fea0003800000 */
.L_x_8:
        /* <DEDUP_REMOVED lines=12> */
.L_x_14:


//--------------------- .text.addVect             --------------------------
	.section	.text.addVect,"ax",@progbits
	.align	128
        .global         addVect
        .type           addVect,@function
        .size           addVect,(.L_x_15 - addVect)
        .other          addVect,@"STO_CUDA_ENTRY STV_DEFAULT"
addVect:
.text.addVect:
        /* <DEDUP_REMOVED lines=17> */
[----:B----4-:R-:W-:-:S05]  /*0110*/  FADD R9, R2, R5 ;  /* 0x0000000502097221 */ /* 0x010fca0000000000 */
[----:B------:R-:W-:Y:S01]  /*0120*/  STG.E desc[UR4][R6.64], R9 ;  /* 0x0000000906007986 */ /* 0x000fe2000c101904 */
[----:B------:R-:W-:Y:S05]  /*0130*/  EXIT ;  /* 0x000000000000794d */ /* 0x000fea0003800000 */
.L_x_9:
        /* <DEDUP_REMOVED lines=12> */
.L_x_15:


//--------------------- .nv.shared.reserved.0     --------------------------
	.section	.nv.shared.reserved.0,"aw",@nobits
	.weak		__nv_reservedSMEM_offset_0_alias
	.size		__nv_reservedSMEM_offset_0_alias, 0, 64
	.other		__nv_reservedSMEM_offset_0_alias,@"STO_CUDA_RESERVED_SHARED STV_DEFAULT"
__nv_reservedSMEM_offset_0_alias:
	.zero		0
	.zero		64


//--------------------- .nv.constant0.UpdateVect  --------------------------
	.section	.nv.constant0.UpdateVect,"a",@progbits
	.sectionflags	@""
	.align	4
.nv.constant0.UpdateVect:
	.zero		920


//--------------------- .nv.constant0.MatMulVect  --------------------------
	.section	.nv.constant0.MatMulVect,"a",@progbits
	.sectionflags	@""
	.align	4
.nv.constant0.MatMulVect:
	.zero		932


//--------------------- .nv.constant0.ReLUVect    --------------------------
	.section	.nv.constant0.ReLUVect,"a",@progbits
	.sectionflags	@""
	.align	4
.nv.constant0.ReLUVect:
	.zero		916


//--------------------- .nv.constant0.TanhVect    --------------------------
	.section	.nv.constant0.TanhVect,"a",@progbits
	.sectionflags	@""
	.align	4
.nv.constant0.TanhVect:
	.zero		916


//--------------------- .nv.constant0.MulVect     --------------------------
	.section	.nv.constant0.MulVect,"a",@progbits
	.sectionflags	@""
	.align	4
.nv.constant0.MulVect:
	.zero		924


//--------------------- .nv.constant0.addVect     --------------------------
	.section	.nv.constant0.addVect,"a",@progbits
	.sectionflags	@""
	.align	4
.nv.constant0.addVect:
	.zero		924


//--------------------- SYMBOLS --------------------------

	.type		.nv.reservedSmem.offset0,@object
	.size		.nv.reservedSmem.offset0,0x4
